//
// Generated by NVIDIA NVVM Compiler
//
// Compiler Build ID: CL-36424714
// Cuda compilation tools, release 13.0, V13.0.88
// Based on NVVM 20.0.0
//

.version 9.0
.target sm_100
.address_size 64

	// .globl	_Z13conv2d_kernelPK6__halfS1_PS_iiiiiii
// _ZZ13conv2d_kernelPK6__halfS1_PS_iiiiiiiE7s_input has been demoted
// _ZZ13conv2d_kernelPK6__halfS1_PS_iiiiiiiE8s_kernel has been demoted

.visible .entry _Z13conv2d_kernelPK6__halfS1_PS_iiiiiii(
	.param .u64 .ptr .align 1 _Z13conv2d_kernelPK6__halfS1_PS_iiiiiii_param_0,
	.param .u64 .ptr .align 1 _Z13conv2d_kernelPK6__halfS1_PS_iiiiiii_param_1,
	.param .u64 .ptr .align 1 _Z13conv2d_kernelPK6__halfS1_PS_iiiiiii_param_2,
	.param .u32 _Z13conv2d_kernelPK6__halfS1_PS_iiiiiii_param_3,
	.param .u32 _Z13conv2d_kernelPK6__halfS1_PS_iiiiiii_param_4,
	.param .u32 _Z13conv2d_kernelPK6__halfS1_PS_iiiiiii_param_5,
	.param .u32 _Z13conv2d_kernelPK6__halfS1_PS_iiiiiii_param_6,
	.param .u32 _Z13conv2d_kernelPK6__halfS1_PS_iiiiiii_param_7,
	.param .u32 _Z13conv2d_kernelPK6__halfS1_PS_iiiiiii_param_8,
	.param .u32 _Z13conv2d_kernelPK6__halfS1_PS_iiiiiii_param_9
)
{
	.reg .pred 	%p<109>;
	.reg .b16 	%rs<165>;
	.reg .b32 	%r<132>;
	.reg .b32 	%f<2>;
	.reg .b64 	%rd<15>;
	// demoted variable
	.shared .align 2 .b8 _ZZ13conv2d_kernelPK6__halfS1_PS_iiiiiiiE7s_input[2592];
	// demoted variable
	.shared .align 2 .b8 _ZZ13conv2d_kernelPK6__halfS1_PS_iiiiiiiE8s_kernel[1152];
	ld.param.u64 	%rd3, [_Z13conv2d_kernelPK6__halfS1_PS_iiiiiii_param_1];
	ld.param.u32 	%r48, [_Z13conv2d_kernelPK6__halfS1_PS_iiiiiii_param_3];
	ld.param.u32 	%r49, [_Z13conv2d_kernelPK6__halfS1_PS_iiiiiii_param_4];
	ld.param.u32 	%r50, [_Z13conv2d_kernelPK6__halfS1_PS_iiiiiii_param_5];
	ld.param.u32 	%r51, [_Z13conv2d_kernelPK6__halfS1_PS_iiiiiii_param_6];
	ld.param.u32 	%r52, [_Z13conv2d_kernelPK6__halfS1_PS_iiiiiii_param_7];
	ld.param.u32 	%r53, [_Z13conv2d_kernelPK6__halfS1_PS_iiiiiii_param_8];
	ld.param.u32 	%r54, [_Z13conv2d_kernelPK6__halfS1_PS_iiiiiii_param_9];
	mov.u32 	%r55, %ctaid.x;
	mov.u32 	%r1, %ntid.x;
	mov.u32 	%r2, %tid.x;
	mad.lo.s32 	%r3, %r55, %r1, %r2;
	mov.u32 	%r56, %ctaid.y;
	mov.u32 	%r4, %ntid.y;
	mov.u32 	%r5, %tid.y;
	mad.lo.s32 	%r57, %r56, %r4, %r5;
	mov.u32 	%r7, %ctaid.z;
	shl.b32 	%r58, %r54, 1;
	sub.s32 	%r59, %r49, %r52;
	add.s32 	%r60, %r59, %r58;
	div.s32 	%r8, %r60, %r53;
	sub.s32 	%r61, %r48, %r52;
	add.s32 	%r62, %r61, %r58;
	div.s32 	%r63, %r62, %r53;
	setp.gt.s32 	%p3, %r3, %r8;
	setp.gt.s32 	%p4, %r57, %r63;
	or.pred  	%p5, %p3, %p4;
	setp.ge.s32 	%p6, %r7, %r51;
	or.pred  	%p7, %p6, %p5;
	@%p7 bra 	$L__BB0_55;
	mov.f32 	%f1, 0f00000000;
	// begin inline asm
	{  cvt.rn.f16.f32 %rs43, %f1;}

	// end inline asm
	max.u32 	%r66, %r2, %r5;
	setp.gt.u32 	%p8, %r66, 2;
	setp.lt.s32 	%p9, %r50, 1;
	or.pred  	%p10, %p8, %p9;
	@%p10 bra 	$L__BB0_6;
	mad.lo.s32 	%r9, %r5, %r1, %r2;
	mul.lo.s32 	%r10, %r50, %r7;
	mov.u32 	%r68, _ZZ13conv2d_kernelPK6__halfS1_PS_iiiiiiiE8s_kernel;
	mad.lo.s32 	%r69, %r5, 6, %r68;
	shl.b32 	%r70, %r2, 1;
	add.s32 	%r11, %r69, %r70;
	mul.lo.s32 	%r12, %r1, %r4;
	cvta.to.global.u64 	%rd1, %rd3;
	mov.b32 	%r125, 0;
$L__BB0_3:
	add.s32 	%r14, %r9, %r125;
	setp.ge.s32 	%p11, %r14, %r50;
	@%p11 bra 	$L__BB0_5;
	add.s32 	%r71, %r14, %r10;
	mad.lo.s32 	%r72, %r71, %r52, %r5;
	mad.lo.s32 	%r73, %r72, %r52, %r2;
	mad.lo.s32 	%r74, %r14, 18, %r11;
	mul.wide.s32 	%rd5, %r73, 2;
	add.s64 	%rd6, %rd1, %rd5;
	ld.global.nc.u16 	%rs44, [%rd6];
	st.shared.u16 	[%r74], %rs44;
$L__BB0_5:
	add.s32 	%r125, %r125, %r12;
	setp.lt.s32 	%p12, %r125, %r50;
	@%p12 bra 	$L__BB0_3;
$L__BB0_6:
	setp.lt.s32 	%p13, %r50, 1;
	mov.u16 	%rs142, %rs43;
	@%p13 bra 	$L__BB0_54;
	mov.u32 	%r76, _ZZ13conv2d_kernelPK6__halfS1_PS_iiiiiiiE7s_input;
	mad.lo.s32 	%r77, %r5, 72, %r76;
	shl.b32 	%r79, %r2, 1;
	add.s32 	%r16, %r77, %r79;
	max.u32 	%r80, %r5, %r2;
	setp.gt.u32 	%p14, %r80, 35;
	sub.s32 	%r81, %r3, %r54;
	sub.s32 	%r82, %r57, %r54;
	setp.lt.s32 	%p15, %r81, 0;
	setp.ge.s32 	%p16, %r81, %r49;
	or.pred  	%p17, %p15, %p16;
	setp.lt.s32 	%p18, %r82, 0;
	setp.ge.s32 	%p19, %r82, %r48;
	or.pred  	%p20, %p18, %p19;
	mad.lo.s32 	%r83, %r82, %r49, %r81;
	mul.lo.s32 	%r17, %r83, %r50;
	mul.lo.s32 	%r84, %r53, %r3;
	sub.s32 	%r18, %r84, %r54;
	mul.lo.s32 	%r85, %r53, %r57;
	sub.s32 	%r19, %r85, %r54;
	mul.lo.s32 	%r20, %r53, %r5;
	mul.lo.s32 	%r21, %r53, %r2;
	and.b32  	%r22, %r52, 7;
	and.b32  	%r23, %r52, 3;
	or.pred  	%p21, %p17, %p14;
	or.pred  	%p1, %p21, %p20;
	and.b32  	%r24, %r52, 2147483640;
	and.b32  	%r25, %r52, 1;
	mov.b32 	%r126, 0;
	mov.u16 	%rs142, %rs43;
$L__BB0_8:
	st.shared.u16 	[%r16], %rs43;
	@%p1 bra 	$L__BB0_10;
	ld.param.u64 	%rd13, [_Z13conv2d_kernelPK6__halfS1_PS_iiiiiii_param_0];
	add.s32 	%r86, %r126, %r17;
	cvta.to.global.u64 	%rd7, %rd13;
	mul.wide.s32 	%rd8, %r86, 2;
	add.s64 	%rd9, %rd7, %rd8;
	ld.global.nc.u16 	%rs45, [%rd9];
	st.shared.u16 	[%r16], %rs45;
$L__BB0_10:
	setp.lt.s32 	%p22, %r52, 1;
	bar.sync 	0;
	@%p22 bra 	$L__BB0_53;
	mov.b32 	%r127, 0;
$L__BB0_12:
	setp.lt.u32 	%p23, %r52, 8;
	add.s32 	%r89, %r19, %r127;
	setp.gt.s32 	%p24, %r89, -1;
	setp.lt.s32 	%p25, %r89, %r48;
	and.pred  	%p2, %p24, %p25;
	add.s32 	%r90, %r127, %r20;
	mad.lo.s32 	%r28, %r90, 72, %r76;
	mov.u32 	%r92, _ZZ13conv2d_kernelPK6__halfS1_PS_iiiiiiiE8s_kernel;
	mad.lo.s32 	%r93, %r126, 18, %r92;
	mad.lo.s32 	%r29, %r127, 6, %r93;
	mov.b32 	%r130, 0;
	@%p23 bra 	$L__BB0_31;
	mov.b32 	%r128, 0;
$L__BB0_14:
	.pragma "nounroll";
	add.s32 	%r31, %r18, %r128;
	setp.gt.s32 	%p26, %r31, -1;
	setp.lt.s32 	%p27, %r31, %r49;
	and.pred  	%p28, %p26, %p27;
	and.pred  	%p29, %p28, %p2;
	add.s32 	%r95, %r128, %r21;
	shl.b32 	%r96, %r95, 1;
	add.s32 	%r32, %r28, %r96;
	shl.b32 	%r97, %r128, 1;
	add.s32 	%r33, %r29, %r97;
	not.pred 	%p30, %p29;
	@%p30 bra 	$L__BB0_16;
	ld.shared.u16 	%rs48, [%r32];
	ld.shared.u16 	%rs49, [%r33];
	// begin inline asm
	{mul.f16 %rs47,%rs48,%rs49;
}
	// end inline asm
	// begin inline asm
	{add.f16 %rs142,%rs142,%rs47;
}
	// end inline asm
$L__BB0_16:
	add.s32 	%r98, %r31, 1;
	setp.gt.s32 	%p31, %r98, -1;
	setp.lt.s32 	%p32, %r98, %r49;
	and.pred  	%p33, %p31, %p32;
	and.pred  	%p34, %p33, %p2;
	not.pred 	%p35, %p34;
	@%p35 bra 	$L__BB0_18;
	ld.shared.u16 	%rs54, [%r32+2];
	ld.shared.u16 	%rs55, [%r33+2];
	// begin inline asm
	{mul.f16 %rs53,%rs54,%rs55;
}
	// end inline asm
	// begin inline asm
	{add.f16 %rs142,%rs142,%rs53;
}
	// end inline asm
$L__BB0_18:
	add.s32 	%r99, %r31, 2;
	setp.gt.s32 	%p36, %r99, -1;
	setp.lt.s32 	%p37, %r99, %r49;
	and.pred  	%p38, %p36, %p37;
	and.pred  	%p39, %p38, %p2;
	not.pred 	%p40, %p39;
	@%p40 bra 	$L__BB0_20;
	ld.shared.u16 	%rs60, [%r32+4];
	ld.shared.u16 	%rs61, [%r33+4];
	// begin inline asm
	{mul.f16 %rs59,%rs60,%rs61;
}
	// end inline asm
	// begin inline asm
	{add.f16 %rs142,%rs142,%rs59;
}
	// end inline asm
$L__BB0_20:
	add.s32 	%r100, %r31, 3;
	setp.gt.s32 	%p41, %r100, -1;
	setp.lt.s32 	%p42, %r100, %r49;
	and.pred  	%p43, %p41, %p42;
	and.pred  	%p44, %p43, %p2;
	not.pred 	%p45, %p44;
	@%p45 bra 	$L__BB0_22;
	ld.shared.u16 	%rs66, [%r32+6];
	ld.shared.u16 	%rs67, [%r33+6];
	// begin inline asm
	{mul.f16 %rs65,%rs66,%rs67;
}
	// end inline asm
	// begin inline asm
	{add.f16 %rs142,%rs142,%rs65;
}
	// end inline asm
$L__BB0_22:
	add.s32 	%r101, %r31, 4;
	setp.gt.s32 	%p46, %r101, -1;
	setp.lt.s32 	%p47, %r101, %r49;
	and.pred  	%p48, %p46, %p47;
	and.pred  	%p49, %p48, %p2;
	not.pred 	%p50, %p49;
	@%p50 bra 	$L__BB0_24;
	ld.shared.u16 	%rs72, [%r32+8];
	ld.shared.u16 	%rs73, [%r33+8];
	// begin inline asm
	{mul.f16 %rs71,%rs72,%rs73;
}
	// end inline asm
	// begin inline asm
	{add.f16 %rs142,%rs142,%rs71;
}
	// end inline asm
$L__BB0_24:
	add.s32 	%r102, %r31, 5;
	setp.gt.s32 	%p51, %r102, -1;
	setp.lt.s32 	%p52, %r102, %r49;
	and.pred  	%p53, %p51, %p52;
	and.pred  	%p54, %p53, %p2;
	not.pred 	%p55, %p54;
	@%p55 bra 	$L__BB0_26;
	ld.shared.u16 	%rs78, [%r32+10];
	ld.shared.u16 	%rs79, [%r33+10];
	// begin inline asm
	{mul.f16 %rs77,%rs78,%rs79;
}
	// end inline asm
	// begin inline asm
	{add.f16 %rs142,%rs142,%rs77;
}
	// end inline asm
$L__BB0_26:
	add.s32 	%r103, %r31, 6;
	setp.gt.s32 	%p56, %r103, -1;
	setp.lt.s32 	%p57, %r103, %r49;
	and.pred  	%p58, %p56, %p57;
	and.pred  	%p59, %p58, %p2;
	not.pred 	%p60, %p59;
	@%p60 bra 	$L__BB0_28;
	ld.shared.u16 	%rs84, [%r32+12];
	ld.shared.u16 	%rs85, [%r33+12];
	// begin inline asm
	{mul.f16 %rs83,%rs84,%rs85;
}
	// end inline asm
	// begin inline asm
	{add.f16 %rs142,%rs142,%rs83;
}
	// end inline asm
$L__BB0_28:
	add.s32 	%r104, %r31, 7;
	setp.gt.s32 	%p61, %r104, -1;
	setp.lt.s32 	%p62, %r104, %r49;
	and.pred  	%p63, %p61, %p62;
	and.pred  	%p64, %p63, %p2;
	not.pred 	%p65, %p64;
	@%p65 bra 	$L__BB0_30;
	ld.shared.u16 	%rs90, [%r32+14];
	ld.shared.u16 	%rs91, [%r33+14];
	// begin inline asm
	{mul.f16 %rs89,%rs90,%rs91;
}
	// end inline asm
	// begin inline asm
	{add.f16 %rs142,%rs142,%rs89;
}
	// end inline asm
$L__BB0_30:
	add.s32 	%r128, %r128, 8;
	setp.ne.s32 	%p66, %r128, %r24;
	mov.u32 	%r130, %r24;
	@%p66 bra 	$L__BB0_14;
$L__BB0_31:
	setp.eq.s32 	%p67, %r22, 0;
	@%p67 bra 	$L__BB0_52;
	add.s32 	%r105, %r22, -1;
	setp.lt.u32 	%p68, %r105, 3;
	@%p68 bra 	$L__BB0_42;
	add.s32 	%r36, %r18, %r130;
	setp.gt.s32 	%p69, %r36, -1;
	setp.lt.s32 	%p70, %r36, %r49;
	and.pred  	%p71, %p69, %p70;
	and.pred  	%p72, %p71, %p2;
	add.s32 	%r106, %r130, %r21;
	shl.b32 	%r107, %r106, 1;
	add.s32 	%r37, %r28, %r107;
	shl.b32 	%r108, %r130, 1;
	add.s32 	%r38, %r29, %r108;
	not.pred 	%p73, %p72;
	@%p73 bra 	$L__BB0_35;
	ld.shared.u16 	%rs97, [%r37];
	ld.shared.u16 	%rs98, [%r38];
	// begin inline asm
	{mul.f16 %rs96,%rs97,%rs98;
}
	// end inline asm
	// begin inline asm
	{add.f16 %rs142,%rs142,%rs96;
}
	// end inline asm
$L__BB0_35:
	add.s32 	%r109, %r36, 1;
	setp.gt.s32 	%p74, %r109, -1;
	setp.lt.s32 	%p75, %r109, %r49;
	and.pred  	%p76, %p74, %p75;
	and.pred  	%p77, %p76, %p2;
	not.pred 	%p78, %p77;
	@%p78 bra 	$L__BB0_37;
	ld.shared.u16 	%rs103, [%r37+2];
	ld.shared.u16 	%rs104, [%r38+2];
	// begin inline asm
	{mul.f16 %rs102,%rs103,%rs104;
}
	// end inline asm
	// begin inline asm
	{add.f16 %rs142,%rs142,%rs102;
}
	// end inline asm
$L__BB0_37:
	add.s32 	%r110, %r36, 2;
	setp.gt.s32 	%p79, %r110, -1;
	setp.lt.s32 	%p80, %r110, %r49;
	and.pred  	%p81, %p79, %p80;
	and.pred  	%p82, %p81, %p2;
	not.pred 	%p83, %p82;
	@%p83 bra 	$L__BB0_39;
	ld.shared.u16 	%rs109, [%r37+4];
	ld.shared.u16 	%rs110, [%r38+4];
	// begin inline asm
	{mul.f16 %rs108,%rs109,%rs110;
}
	// end inline asm
	// begin inline asm
	{add.f16 %rs142,%rs142,%rs108;
}
	// end inline asm
$L__BB0_39:
	add.s32 	%r111, %r36, 3;
	setp.gt.s32 	%p84, %r111, -1;
	setp.lt.s32 	%p85, %r111, %r49;
	and.pred  	%p86, %p84, %p85;
	and.pred  	%p87, %p86, %p2;
	not.pred 	%p88, %p87;
	@%p88 bra 	$L__BB0_41;
	ld.shared.u16 	%rs115, [%r37+6];
	ld.shared.u16 	%rs116, [%r38+6];
	// begin inline asm
	{mul.f16 %rs114,%rs115,%rs116;
}
	// end inline asm
	// begin inline asm
	{add.f16 %rs142,%rs142,%rs114;
}
	// end inline asm
$L__BB0_41:
	add.s32 	%r130, %r130, 4;
$L__BB0_42:
	setp.eq.s32 	%p89, %r23, 0;
	@%p89 bra 	$L__BB0_52;
	setp.eq.s32 	%p90, %r23, 1;
	@%p90 bra 	$L__BB0_49;
	add.s32 	%r41, %r18, %r130;
	setp.gt.s32 	%p91, %r41, -1;
	setp.lt.s32 	%p92, %r41, %r49;
	and.pred  	%p93, %p91, %p92;
	and.pred  	%p94, %p93, %p2;
	add.s32 	%r112, %r130, %r21;
	shl.b32 	%r113, %r112, 1;
	add.s32 	%r42, %r28, %r113;
	shl.b32 	%r114, %r130, 1;
	add.s32 	%r43, %r29, %r114;
	not.pred 	%p95, %p94;
	@%p95 bra 	$L__BB0_46;
	ld.shared.u16 	%rs122, [%r42];
	ld.shared.u16 	%rs123, [%r43];
	// begin inline asm
	{mul.f16 %rs121,%rs122,%rs123;
}
	// end inline asm
	// begin inline asm
	{add.f16 %rs142,%rs142,%rs121;
}
	// end inline asm
$L__BB0_46:
	add.s32 	%r115, %r41, 1;
	setp.gt.s32 	%p96, %r115, -1;
	setp.lt.s32 	%p97, %r115, %r49;
	and.pred  	%p98, %p96, %p97;
	and.pred  	%p99, %p98, %p2;
	not.pred 	%p100, %p99;
	@%p100 bra 	$L__BB0_48;
	ld.shared.u16 	%rs128, [%r42+2];
	ld.shared.u16 	%rs129, [%r43+2];
	// begin inline asm
	{mul.f16 %rs127,%rs128,%rs129;
}
	// end inline asm
	// begin inline asm
	{add.f16 %rs142,%rs142,%rs127;
}
	// end inline asm
$L__BB0_48:
	add.s32 	%r130, %r130, 2;
$L__BB0_49:
	setp.eq.s32 	%p101, %r25, 0;
	@%p101 bra 	$L__BB0_52;
	add.s32 	%r116, %r18, %r130;
	setp.gt.s32 	%p102, %r116, -1;
	setp.lt.s32 	%p103, %r116, %r49;
	and.pred  	%p104, %p102, %p103;
	and.pred  	%p105, %p104, %p2;
	not.pred 	%p106, %p105;
	@%p106 bra 	$L__BB0_52;
	add.s32 	%r117, %r130, %r21;
	shl.b32 	%r118, %r117, 1;
	add.s32 	%r119, %r28, %r118;
	shl.b32 	%r120, %r130, 1;
	add.s32 	%r121, %r29, %r120;
	ld.shared.u16 	%rs134, [%r119];
	ld.shared.u16 	%rs135, [%r121];
	// begin inline asm
	{mul.f16 %rs133,%rs134,%rs135;
}
	// end inline asm
	// begin inline asm
	{add.f16 %rs142,%rs142,%rs133;
}
	// end inline asm
$L__BB0_52:
	add.s32 	%r127, %r127, 1;
	setp.ne.s32 	%p107, %r127, %r52;
	@%p107 bra 	$L__BB0_12;
$L__BB0_53:
	bar.sync 	0;
	add.s32 	%r126, %r126, 1;
	setp.ne.s32 	%p108, %r126, %r50;
	@%p108 bra 	$L__BB0_8;
$L__BB0_54:
	ld.param.u64 	%rd14, [_Z13conv2d_kernelPK6__halfS1_PS_iiiiiii_param_2];
	mad.lo.s32 	%r122, %r57, %r8, %r57;
	add.s32 	%r123, %r122, %r3;
	mad.lo.s32 	%r124, %r123, %r51, %r7;
	cvta.to.global.u64 	%rd10, %rd14;
	mul.wide.s32 	%rd11, %r124, 2;
	add.s64 	%rd12, %rd10, %rd11;
	st.global.u16 	[%rd12], %rs142;
$L__BB0_55:
	ret;

}


// ===== COMPILED SASS (sm_100) =====

	.target	sm_100

	.elftype	@"ET_EXEC"


//--------------------- .note.nv.tkinfo           --------------------------
	.section	.note.nv.tkinfo,"",@"SHT_NOTE"
	.sectionflags	@"SHF_NOTE_NV_TKINFO"
	.tkinfo
        /*0018*/ 	.word	0x00000002
        /*0030*/ 	.string	""
        /*0030*/ 	.string	"ptxas"
        /*0030*/ 	.string	"Cuda compilation tools, release 13.0, V13.0.88"
        /*0030*/ 	.string	"Build cuda_13.0.r13.0/compiler.36424714_0"
        /*0030*/ 	.string	"-arch sm_100 -m 64 "



//--------------------- .note.nv.cuinfo           --------------------------
	.section	.note.nv.cuinfo,"",@"SHT_NOTE"
	.sectionflags	@"SHF_NOTE_NV_CUINFO"
        /*0018*/ 	.short	0x0002
        /*001a*/ 	.short	0x0064
        /*001c*/ 	.short	0x0082
	.zero		2


//--------------------- .nv.info                  --------------------------
	.section	.nv.info,"",@"SHT_CUDA_INFO"
	.align	4


	//----- nvinfo : EIATTR_REGCOUNT
	.align		4
        /*0000*/ 	.byte	0x04, 0x2f
        /*0002*/ 	.short	(.L_1 - .L_0)
	.align		4
.L_0:
        /*0004*/ 	.word	index@(_Z13conv2d_kernelPK6__halfS1_PS_iiiiiii)
        /*0008*/ 	.word	0x0000001e


	//----- nvinfo : EIATTR_FRAME_SIZE
	.align		4
.L_1:
        /*000c*/ 	.byte	0x04, 0x11
        /*000e*/ 	.short	(.L_3 - .L_2)
	.align		4
.L_2:
        /*0010*/ 	.word	index@(_Z13conv2d_kernelPK6__halfS1_PS_iiiiiii)
        /*0014*/ 	.word	0x00000000


	//----- nvinfo : EIATTR_MIN_STACK_SIZE
	.align		4
.L_3:
        /*0018*/ 	.byte	0x04, 0x12
        /*001a*/ 	.short	(.L_5 - .L_4)
	.align		4
.L_4:
        /*001c*/ 	.word	index@(_Z13conv2d_kernelPK6__halfS1_PS_iiiiiii)
        /*0020*/ 	.word	0x00000000
.L_5:


//--------------------- .nv.compat                --------------------------
	.section	.nv.compat,"",@"SHT_CUDA_COMPAT_INFO"
	.align	4
        /*0000*/ 	.byte	0x02, 0x09, 0x00, 0x00, 0x02, 0x02, 0x01, 0x00, 0x02, 0x05, 0x05, 0x00, 0x03, 0x07, 0x01, 0x01
        /*0010*/ 	.byte	0x02, 0x03, 0x00, 0x00, 0x02, 0x06, 0x01, 0x00, 0x04, 0x0b, 0x08, 0x00, 0x09, 0x00, 0x00, 0x00
        /*0020*/ 	.byte	0x00, 0x00, 0x00, 0x00


//--------------------- .nv.info._Z13conv2d_kernelPK6__halfS1_PS_iiiiiii --------------------------
	.section	.nv.info._Z13conv2d_kernelPK6__halfS1_PS_iiiiiii,"",@"SHT_CUDA_INFO"
	.sectionflags	@""
	.align	4


	//----- nvinfo : EIATTR_CUDA_API_VERSION
	.align		4
        /*0000*/ 	.byte	0x04, 0x37
        /*0002*/ 	.short	(.L_7 - .L_6)
.L_6:
        /*0004*/ 	.word	0x00000082


	//----- nvinfo : EIATTR_KPARAM_INFO
	.align		4
.L_7:
        /*0008*/ 	.byte	0x04, 0x17
        /*000a*/ 	.short	(.L_9 - .L_8)
.L_8:
        /*000c*/ 	.word	0x00000000
        /*0010*/ 	.short	0x0009
        /*0012*/ 	.short	0x0030
        /*0014*/ 	.byte	0x00, 0xf0, 0x11, 0x00


	//----- nvinfo : EIATTR_KPARAM_INFO
	.align		4
.L_9:
        /*0018*/ 	.byte	0x04, 0x17
        /*001a*/ 	.short	(.L_11 - .L_10)
.L_10:
        /*001c*/ 	.word	0x00000000
        /*0020*/ 	.short	0x0008
        /*0022*/ 	.short	0x002c
        /*0024*/ 	.byte	0x00, 0xf0, 0x11, 0x00


	//----- nvinfo : EIATTR_KPARAM_INFO
	.align		4
.L_11:
        /*0028*/ 	.byte	0x04, 0x17
        /*002a*/ 	.short	(.L_13 - .L_12)
.L_12:
        /*002c*/ 	.word	0x00000000
        /*0030*/ 	.short	0x0007
        /*0032*/ 	.short	0x0028
        /*0034*/ 	.byte	0x00, 0xf0, 0x11, 0x00


	//----- nvinfo : EIATTR_KPARAM_INFO
	.align		4
.L_13:
        /*0038*/ 	.byte	0x04, 0x17
        /*003a*/ 	.short	(.L_15 - .L_14)
.L_14:
        /*003c*/ 	.word	0x00000000
        /*0040*/ 	.short	0x0006
        /*0042*/ 	.short	0x0024
        /*0044*/ 	.byte	0x00, 0xf0, 0x11, 0x00


	//----- nvinfo : EIATTR_KPARAM_INFO
	.align		4
.L_15:
        /*0048*/ 	.byte	0x04, 0x17
        /*004a*/ 	.short	(.L_17 - .L_16)
.L_16:
        /*004c*/ 	.word	0x00000000
        /*0050*/ 	.short	0x0005
        /*0052*/ 	.short	0x0020
        /*0054*/ 	.byte	0x00, 0xf0, 0x11, 0x00


	//----- nvinfo : EIATTR_KPARAM_INFO
	.align		4
.L_17:
        /*0058*/ 	.byte	0x04, 0x17
        /*005a*/ 	.short	(.L_19 - .L_18)
.L_18:
        /*005c*/ 	.word	0x00000000
        /*0060*/ 	.short	0x0004
        /*0062*/ 	.short	0x001c
        /*0064*/ 	.byte	0x00, 0xf0, 0x11, 0x00


	//----- nvinfo : EIATTR_KPARAM_INFO
	.align		4
.L_19:
        /*0068*/ 	.byte	0x04, 0x17
        /*006a*/ 	.short	(.L_21 - .L_20)
.L_20:
        /*006c*/ 	.word	0x00000000
        /*0070*/ 	.short	0x0003
        /*0072*/ 	.short	0x0018
        /*0074*/ 	.byte	0x00, 0xf0, 0x11, 0x00


	//----- nvinfo : EIATTR_KPARAM_INFO
	.align		4
.L_21:
        /*0078*/ 	.byte	0x04, 0x17
        /*007a*/ 	.short	(.L_23 - .L_22)
.L_22:
        /*007c*/ 	.word	0x00000000
        /*0080*/ 	.short	0x0002
        /*0082*/ 	.short	0x0010
        /*0084*/ 	.byte	0x00, 0xf5, 0x21, 0x00


	//----- nvinfo : EIATTR_KPARAM_INFO
	.align		4
.L_23:
        /*0088*/ 	.byte	0x04, 0x17
        /*008a*/ 	.short	(.L_25 - .L_24)
.L_24:
        /*008c*/ 	.word	0x00000000
        /*0090*/ 	.short	0x0001
        /*0092*/ 	.short	0x0008
        /*0094*/ 	.byte	0x00, 0xf5, 0x21, 0x00


	//----- nvinfo : EIATTR_KPARAM_INFO
	.align		4
.L_25:
        /*0098*/ 	.byte	0x04, 0x17
        /*009a*/ 	.short	(.L_27 - .L_26)
.L_26:
        /*009c*/ 	.word	0x00000000
        /*00a0*/ 	.short	0x0000
        /*00a2*/ 	.short	0x0000
        /*00a4*/ 	.byte	0x00, 0xf5, 0x21, 0x00


	//----- nvinfo : EIATTR_SPARSE_MMA_MASK
	.align		4
.L_27:
        /*00a8*/ 	.byte	0x03, 0x50
        /*00aa*/ 	.short	0x0000


	//----- nvinfo : EIATTR_MAXREG_COUNT
	.align		4
        /*00ac*/ 	.byte	0x03, 0x1b
        /*00ae*/ 	.short	0x00ff


	//----- nvinfo : EIATTR_NUM_BARRIERS
	.align		4
        /*00b0*/ 	.byte	0x02, 0x4c
        /*00b2*/ 	.byte	0x01
	.zero		1


	//----- nvinfo : EIATTR_MERCURY_ISA_VERSION
	.align		4
        /*00b4*/ 	.byte	0x03, 0x5f
        /*00b6*/ 	.short	0x0101


	//----- nvinfo : EIATTR_VRC_CTA_INIT_COUNT
	.align		4
        /*00b8*/ 	.byte	0x02, 0x4a
	.zero		1
	.zero		1


	//----- nvinfo : EIATTR_EXIT_INSTR_OFFSETS
	.align		4
        /*00bc*/ 	.byte	0x04, 0x1c
        /*00be*/ 	.short	(.L_29 - .L_28)


	//   ....[0]....
.L_28:
        /*00c0*/ 	.word	0x000003b0


	//   ....[1]....
        /*00c4*/ 	.word	0x000013b0


	//----- nvinfo : EIATTR_CRS_STACK_SIZE
	.align		4
.L_29:
        /*00c8*/ 	.byte	0x04, 0x1e
        /*00ca*/ 	.short	(.L_31 - .L_30)
.L_30:
        /*00cc*/ 	.word	0x00000000


	//----- nvinfo : EIATTR_CBANK_PARAM_SIZE
	.align		4
.L_31:
        /*00d0*/ 	.byte	0x03, 0x19
        /*00d2*/ 	.short	0x0034


	//----- nvinfo : EIATTR_PARAM_CBANK
	.align		4
        /*00d4*/ 	.byte	0x04, 0x0a
        /*00d6*/ 	.short	(.L_33 - .L_32)
	.align		4
.L_32:
        /*00d8*/ 	.word	index@(.nv.constant0._Z13conv2d_kernelPK6__halfS1_PS_iiiiiii)
        /*00dc*/ 	.short	0x0380
        /*00de*/ 	.short	0x0034


	//----- nvinfo : EIATTR_SW_WAR
	.align		4
.L_33:
        /*00e0*/ 	.byte	0x04, 0x36
        /*00e2*/ 	.short	(.L_35 - .L_34)
.L_34:
        /*00e4*/ 	.word	0x00000008
.L_35:


//--------------------- .nv.callgraph             --------------------------
	.section	.nv.callgraph,"",@"SHT_CUDA_CALLGRAPH"
	.align	4
	.sectionentsize	8
	.align		4
        /*0000*/ 	.word	0x00000000
	.align		4
        /*0004*/ 	.word	0xffffffff
	.align		4
        /*0008*/ 	.word	0x00000000
	.align		4
        /*000c*/ 	.word	0xfffffffe
	.align		4
        /*0010*/ 	.word	0x00000000
	.align		4
        /*0014*/ 	.word	0xfffffffd
	.align		4
        /*0018*/ 	.word	0x00000000
	.align		4
        /*001c*/ 	.word	0xfffffffc


//--------------------- .text._Z13conv2d_kernelPK6__halfS1_PS_iiiiiii --------------------------
	.section	.text._Z13conv2d_kernelPK6__halfS1_PS_iiiiiii,"ax",@progbits
	.align	128
        .global         _Z13conv2d_kernelPK6__halfS1_PS_iiiiiii
        .type           _Z13conv2d_kernelPK6__halfS1_PS_iiiiiii,@function
        .size           _Z13conv2d_kernelPK6__halfS1_PS_iiiiiii,(.L_x_18 - _Z13conv2d_kernelPK6__halfS1_PS_iiiiiii)
        .other          _Z13conv2d_kernelPK6__halfS1_PS_iiiiiii,@"STO_CUDA_ENTRY STV_DEFAULT"
_Z13conv2d_kernelPK6__halfS1_PS_iiiiiii:
.text._Z13conv2d_kernelPK6__halfS1_PS_iiiiiii:
[----:B------:R-:W-:Y:S08]  /*0000*/  LDC R1, c[0x0][0x37c] ;  /* 0x0000df00ff017b82 */ /* 0x000ff00000000800 */
[----:B------:R-:W0:Y:S01]  /*0010*/  LDC.64 R4, c[0x0][0x3a8] ;  /* 0x0000ea00ff047b82 */ /* 0x000e220000000a00 */
[----:B------:R-:W1:Y:S07]  /*0020*/  LDCU UR4, c[0x0][0x39c] ;  /* 0x00007380ff0477ac */ /* 0x000e6e0008000800 */
[----:B------:R-:W2:Y:S08]  /*0030*/  LDC R3, c[0x0][0x398] ;  /* 0x0000e600ff037b82 */ /* 0x000eb00000000800 */
[----:B------:R-:W3:Y:S01]  /*0040*/  LDC R8, c[0x0][0x3b0] ;  /* 0x0000ec00ff087b82 */ /* 0x000ee20000000800 */
[----:B0-----:R-:W-:-:S07]  /*0050*/  IABS R2, R5 ;  /* 0x0000000500027213 */ /* 0x001fce0000000000 */
[----:B------:R-:W-:Y:S01]  /*0060*/  S2UR UR5, SR_CTAID.Y ;  /* 0x00000000000579c3 */ /* 0x000fe20000002600 */
[----:B------:R-:W0:Y:S01]  /*0070*/  I2F.RP R0, R2 ;  /* 0x0000000200007306 */ /* 0x000e220000209400 */
[----:B--2---:R-:W-:Y:S01]  /*0080*/  IMAD.IADD R3, R3, 0x1, -R4 ;  /* 0x0000000103037824 */ /* 0x004fe200078e0a04 */
[----:B-1----:R-:W-:-:S05]  /*0090*/  IADD3 R4, PT, PT, -R4, UR4, RZ ;  /* 0x0000000404047c10 */ /* 0x002fca000fffe1ff */
[----:B------:R-:W1:Y:S01]  /*00a0*/  S2UR UR4, SR_CTAID.X ;  /* 0x00000000000479c3 */ /* 0x000e620000002500 */
[C---:B---3--:R-:W-:Y:S02]  /*00b0*/  IMAD R10, R8.reuse, 0x2, R3 ;  /* 0x00000002080a7824 */ /* 0x048fe400078e0203 */
[----:B------:R-:W-:Y:S01]  /*00c0*/  IMAD R4, R8, 0x2, R4 ;  /* 0x0000000208047824 */ /* 0x000fe200078e0204 */
[----:B0-----:R-:W0:Y:S04]  /*00d0*/  MUFU.RCP R0, R0 ;  /* 0x0000000000007308 */ /* 0x001e280000001000 */
[----:B------:R-:W2:Y:S01]  /*00e0*/  S2UR UR8, SR_CTAID.Z ;  /* 0x00000000000879c3 */ /* 0x000ea20000002700 */
[----:B0-----:R-:W-:-:S04]  /*00f0*/  VIADD R6, R0, 0xffffffe ;  /* 0x0ffffffe00067836 */ /* 0x001fc80000000000 */
[----:B------:R0:W3:Y:S02]  /*0100*/  F2I.FTZ.U32.TRUNC.NTZ R7, R6 ;  /* 0x0000000600077305 */ /* 0x0000e4000021f000 */
[----:B0-----:R-:W-:Y:S02]  /*0110*/  IMAD.MOV.U32 R6, RZ, RZ, RZ ;  /* 0x000000ffff067224 */ /* 0x001fe400078e00ff */
[----:B---3--:R-:W-:-:S04]  /*0120*/  IMAD.MOV R9, RZ, RZ, -R7 ;  /* 0x000000ffff097224 */ /* 0x008fc800078e0a07 */
[----:B------:R-:W-:Y:S01]  /*0130*/  IMAD R3, R9, R2, RZ ;  /* 0x0000000209037224 */ /* 0x000fe200078e02ff */
[----:B------:R-:W-:Y:S02]  /*0140*/  IABS R9, R10 ;  /* 0x0000000a00097213 */ /* 0x000fe40000000000 */
[----:B------:R-:W-:Y:S01]  /*0150*/  LOP3.LUT R10, R10, R5, RZ, 0x3c, !PT ;  /* 0x000000050a0a7212 */ /* 0x000fe200078e3cff */
[----:B------:R-:W-:Y:S01]  /*0160*/  IMAD.HI.U32 R6, R7, R3, R6 ;  /* 0x0000000307067227 */ /* 0x000fe200078e0006 */
[----:B------:R-:W-:Y:S01]  /*0170*/  IABS R7, R4 ;  /* 0x0000000400077213 */ /* 0x000fe20000000000 */
[----:B------:R-:W0:Y:S01]  /*0180*/  S2R R3, SR_TID.Y ;  /* 0x0000000000037919 */ /* 0x000e220000002200 */
[----:B------:R-:W-:Y:S02]  /*0190*/  LOP3.LUT R4, R4, R5, RZ, 0x3c, !PT ;  /* 0x0000000504047212 */ /* 0x000fe400078e3cff */
[----:B------:R-:W-:Y:S01]  /*01a0*/  ISETP.GE.AND P5, PT, R10, RZ, PT ;  /* 0x000000ff0a00720c */ /* 0x000fe20003fa6270 */
[----:B------:R-:W-:Y:S01]  /*01b0*/  IMAD.HI.U32 R11, R6, R9, RZ ;  /* 0x00000009060b7227 */ /* 0x000fe200078e00ff */
[----:B------:R-:W-:-:S03]  /*01c0*/  ISETP.GE.AND P3, PT, R4, RZ, PT ;  /* 0x000000ff0400720c */ /* 0x000fc60003f66270 */
[----:B------:R-:W-:Y:S02]  /*01d0*/  IMAD.MOV R0, RZ, RZ, -R11 ;  /* 0x000000ffff007224 */ /* 0x000fe400078e0a0b */
[----:B------:R-:W-:-:S04]  /*01e0*/  IMAD.HI.U32 R6, R6, R7, RZ ;  /* 0x0000000706067227 */ /* 0x000fc800078e00ff */
[----:B------:R-:W-:Y:S02]  /*01f0*/  IMAD R9, R2, R0, R9 ;  /* 0x0000000002097224 */ /* 0x000fe400078e0209 */
[----:B------:R-:W-:-:S03]  /*0200*/  IMAD.MOV R0, RZ, RZ, -R6 ;  /* 0x000000ffff007224 */ /* 0x000fc600078e0a06 */
[C---:B------:R-:W-:Y:S01]  /*0210*/  ISETP.GT.U32.AND P4, PT, R2.reuse, R9, PT ;  /* 0x000000090200720c */ /* 0x040fe20003f84070 */
[C---:B------:R-:W-:Y:S02]  /*0220*/  IMAD R7, R2.reuse, R0, R7 ;  /* 0x0000000002077224 */ /* 0x040fe400078e0207 */
[----:B------:R-:W1:Y:S03]  /*0230*/  S2R R0, SR_TID.X ;  /* 0x0000000000007919 */ /* 0x000e660000002100 */
[----:B------:R-:W-:-:S07]  /*0240*/  ISETP.GT.U32.AND P2, PT, R2, R7, PT ;  /* 0x000000070200720c */ /* 0x000fce0003f44070 */
[----:B------:R-:W-:Y:S01]  /*0250*/  @!P4 IADD3 R9, PT, PT, R9, -R2, RZ ;  /* 0x800000020909c210 */ /* 0x000fe20007ffe0ff */
[----:B------:R-:W-:-:S03]  /*0260*/  @!P4 VIADD R11, R11, 0x1 ;  /* 0x000000010b0bc836 */ /* 0x000fc60000000000 */
[----:B------:R-:W-:Y:S02]  /*0270*/  ISETP.GE.U32.AND P1, PT, R9, R2, PT ;  /* 0x000000020900720c */ /* 0x000fe40003f26070 */
[----:B------:R-:W1:Y:S01]  /*0280*/  LDC R9, c[0x0][0x360] ;  /* 0x0000d800ff097b82 */ /* 0x000e620000000800 */
[----:B------:R-:W-:Y:S02]  /*0290*/  @!P2 IMAD.IADD R7, R7, 0x1, -R2 ;  /* 0x000000010707a824 */ /* 0x000fe400078e0a02 */
[----:B------:R-:W-:-:S03]  /*02a0*/  @!P2 VIADD R6, R6, 0x1 ;  /* 0x000000010606a836 */ /* 0x000fc60000000000 */
[----:B------:R-:W-:Y:S02]  /*02b0*/  ISETP.GE.U32.AND P0, PT, R7, R2, PT ;  /* 0x000000020700720c */ /* 0x000fe40003f06070 */
[----:B------:R-:W0:Y:S03]  /*02c0*/  LDC R8, c[0x0][0x364] ;  /* 0x0000d900ff087b82 */ /* 0x000e260000000800 */
[----:B------:R-:W-:-:S04]  /*02d0*/  @P1 VIADD R11, R11, 0x1 ;  /* 0x000000010b0b1836 */ /* 0x000fc80000000000 */
[----:B------:R-:W-:Y:S01]  /*02e0*/  @!P5 IMAD.MOV R11, RZ, RZ, -R11 ;  /* 0x000000ffff0bd224 */ /* 0x000fe200078e0a0b */
[----:B------:R-:W2:Y:S03]  /*02f0*/  LDC R7, c[0x0][0x3a4] ;  /* 0x0000e900ff077b82 */ /* 0x000ea60000000800 */
[----:B------:R-:W-:Y:S01]  /*0300*/  @P0 VIADD R6, R6, 0x1 ;  /* 0x0000000106060836 */ /* 0x000fe20000000000 */
[----:B------:R-:W-:Y:S02]  /*0310*/  ISETP.NE.AND P0, PT, R5, RZ, PT ;  /* 0x000000ff0500720c */ /* 0x000fe40003f05270 */
[----:B------:R-:W-:Y:S01]  /*0320*/  LOP3.LUT R5, RZ, R5, RZ, 0x33, !PT ;  /* 0x00000005ff057212 */ /* 0x000fe200078e33ff */
[----:B------:R-:W-:Y:S02]  /*0330*/  @!P3 IMAD.MOV R6, RZ, RZ, -R6 ;  /* 0x000000ffff06b224 */ /* 0x000fe400078e0a06 */
[----:B-1----:R-:W-:Y:S01]  /*0340*/  IMAD R4, R9, UR4, R0 ;  /* 0x0000000409047c24 */ /* 0x002fe2000f8e0200 */
[----:B------:R-:W-:-:S02]  /*0350*/  SEL R11, R5, R11, !P0 ;  /* 0x0000000b050b7207 */ /* 0x000fc40004000000 */
[----:B------:R-:W-:Y:S01]  /*0360*/  SEL R5, R5, R6, !P0 ;  /* 0x0000000605057207 */ /* 0x000fe20004000000 */
[----:B0-----:R-:W-:-:S05]  /*0370*/  IMAD R2, R8, UR5, R3 ;  /* 0x0000000508027c24 */ /* 0x001fca000f8e0203 */
[----:B------:R-:W-:-:S04]  /*0380*/  ISETP.GT.AND P0, PT, R2, R11, PT ;  /* 0x0000000b0200720c */ /* 0x000fc80003f04270 */
[----:B------:R-:W-:-:S04]  /*0390*/  ISETP.GT.OR P0, PT, R4, R5, P0 ;  /* 0x000000050400720c */ /* 0x000fc80000704670 */
[----:B--2---:R-:W-:-:S13]  /*03a0*/  ISETP.LE.OR P0, PT, R7, UR8, P0 ;  /* 0x0000000807007c0c */ /* 0x004fda0008703670 */
[----:B------:R-:W-:Y:S05]  /*03b0*/  @P0 EXIT ;  /* 0x000000000000094d */ /* 0x000fea0003800000 */
[----:B------:R-:W0:Y:S01]  /*03c0*/  LDCU UR4, c[0x0][0x3a0] ;  /* 0x00007400ff0477ac */ /* 0x000e220008000800 */
[----:B------:R-:W-:Y:S01]  /*03d0*/  VIMNMX.U32 R6, PT, PT, R0, R3, !PT ;  /* 0x0000000300067248 */ /* 0x000fe20007fe0000 */
[----:B------:R-:W-:Y:S01]  /*03e0*/  BSSY.RECONVERGENT B0, `(.L_x_0) ;  /* 0x0000021000007945 */ /* 0x000fe20003800200 */
[----:B------:R-:W1:Y:S01]  /*03f0*/  LDCU.64 UR6, c[0x0][0x358] ;  /* 0x00006b00ff0677ac */ /* 0x000e620008000a00 */
[----:B0-----:R-:W-:Y:S01]  /*0400*/  MOV R16, UR4 ;  /* 0x0000000400107c02 */ /* 0x001fe20008000f00 */
[----:B------:R-:W0:Y:S03]  /*0410*/  LDCU UR4, c[0x0][0x3a8] ;  /* 0x00007500ff0477ac */ /* 0x000e260008000800 */
[----:B------:R-:W-:-:S04]  /*0420*/  ISETP.GE.AND P0, PT, R16, 0x1, PT ;  /* 0x000000011000780c */ /* 0x000fc80003f06270 */
[----:B------:R-:W-:-:S13]  /*0430*/  ISETP.GT.U32.OR P0, PT, R6, 0x2, !P0 ;  /* 0x000000020600780c */ /* 0x000fda0004704470 */
[----:B01----:R-:W-:Y:S05]  /*0440*/  @P0 BRA `(.L_x_1) ;  /* 0x0000000000680947 */ /* 0x003fea0003800000 */
[----:B------:R-:W0:Y:S01]  /*0450*/  S2R R11, SR_CgaCtaId ;  /* 0x00000000000b7919 */ /* 0x000e220000008800 */
[----:B------:R-:W1:Y:S01]  /*0460*/  LDC R16, c[0x0][0x3a0] ;  /* 0x0000e800ff107b82 */ /* 0x000e620000000800 */
[----:B------:R-:W-:Y:S01]  /*0470*/  MOV R10, 0x400 ;  /* 0x00000400000a7802 */ /* 0x000fe20000000f00 */
[----:B------:R-:W-:Y:S02]  /*0480*/  IMAD R12, R9, R8, RZ ;  /* 0x00000008090c7224 */ /* 0x000fe400078e02ff */
[----:B------:R-:W-:Y:S02]  /*0490*/  IMAD.MOV.U32 R13, RZ, RZ, RZ ;  /* 0x000000ffff0d7224 */ /* 0x000fe400078e00ff */
[----:B------:R-:W-:Y:S02]  /*04a0*/  VIADD R10, R10, 0xa20 ;  /* 0x00000a200a0a7836 */ /* 0x000fe40000000000 */
[----:B------:R-:W2:Y:S03]  /*04b0*/  LDC.64 R6, c[0x0][0x388] ;  /* 0x0000e200ff067b82 */ /* 0x000ea60000000a00 */
[----:B0-----:R-:W-:-:S05]  /*04c0*/  LEA R10, R11, R10, 0x18 ;  /* 0x0000000a0b0a7211 */ /* 0x001fca00078ec0ff */
[----:B------:R-:W-:Y:S02]  /*04d0*/  IMAD R11, R3, 0x6, R10 ;  /* 0x00000006030b7824 */ /* 0x000fe400078e020a */
[----:B------:R-:W-:Y:S02]  /*04e0*/  IMAD R10, R9, R3, R0 ;  /* 0x00000003090a7224 */ /* 0x000fe400078e0200 */
[----:B------:R-:W-:-:S07]  /*04f0*/  IMAD R11, R0, 0x2, R11 ;  /* 0x00000002000b7824 */ /* 0x000fce00078e020b */
.L_x_4:
[--C-:B------:R-:W-:Y:S01]  /*0500*/  IMAD.IADD R15, R10, 0x1, R13.reuse ;  /* 0x000000010a0f7824 */ /* 0x100fe200078e020d */
[----:B------:R-:W-:Y:S01]  /*0510*/  BSSY.RECONVERGENT B1, `(.L_x_2) ;  /* 0x000000c000017945 */ /* 0x000fe20003800200 */
[----:B------:R-:W-:-:S03]  /*0520*/  IMAD.IADD R13, R12, 0x1, R13 ;  /* 0x000000010c0d7824 */ /* 0x000fc600078e020d */
[-C--:B-1----:R-:W-:Y:S02]  /*0530*/  ISETP.GE.AND P0, PT, R15, R16.reuse, PT ;  /* 0x000000100f00720c */ /* 0x082fe40003f06270 */
[----:B------:R-:W-:-:S11]  /*0540*/  ISETP.GE.AND P1, PT, R13, R16, PT ;  /* 0x000000100d00720c */ /* 0x000fd60003f26270 */
[----:B0-----:R-:W-:Y:S05]  /*0550*/  @P0 BRA `(.L_x_3) ;  /* 0x00000000001c0947 */ /* 0x001fea0003800000 */
[----:B------:R-:W-:-:S04]  /*0560*/  IMAD R8, R16, UR8, R15 ;  /* 0x0000000810087c24 */ /* 0x000fc8000f8e020f */
[----:B------:R-:W-:-:S04]  /*0570*/  IMAD R9, R8, UR4, R3 ;  /* 0x0000000408097c24 */ /* 0x000fc8000f8e0203 */
[----:B------:R-:W-:-:S04]  /*0580*/  IMAD R9, R9, UR4, R0 ;  /* 0x0000000409097c24 */ /* 0x000fc8000f8e0200 */
[----:B--2---:R-:W-:-:S06]  /*0590*/  IMAD.WIDE R8, R9, 0x2, R6 ;  /* 0x0000000209087825 */ /* 0x004fcc00078e0206 */
[----:B------:R-:W2:Y:S01]  /*05a0*/  LDG.E.U16.CONSTANT R9, desc[UR6][R8.64] ;  /* 0x0000000608097981 */ /* 0x000ea2000c1e9500 */
[----:B------:R-:W-:-:S05]  /*05b0*/  IMAD R14, R15, 0x12, R11 ;  /* 0x000000120f0e7824 */ /* 0x000fca00078e020b */
[----:B--2---:R0:W-:Y:S02]  /*05c0*/  STS.U16 [R14], R9 ;  /* 0x000000090e007388 */ /* 0x0041e40000000400 */
.L_x_3:
[----:B------:R-:W-:Y:S05]  /*05d0*/  BSYNC.RECONVERGENT B1 ;  /* 0x0000000000017941 */ /* 0x000fea0003800200 */
.L_x_2:
[----:B------:R-:W-:Y:S05]  /*05e0*/  @!P1 BRA `(.L_x_4) ;  /* 0xfffffffc00c49947 */ /* 0x000fea000383ffff */
.L_x_1:
[----:B------:R-:W-:Y:S05]  /*05f0*/  BSYNC.RECONVERGENT B0 ;  /* 0x0000000000007941 */ /* 0x000fea0003800200 */
.L_x_0:
[----:B------:R-:W-:Y:S01]  /*0600*/  ISETP.GE.AND P0, PT, R16, 0x1, PT ;  /* 0x000000011000780c */ /* 0x000fe20003f06270 */
[----:B------:R-:W-:Y:S01]  /*0610*/  BSSY.RECONVERGENT B0, `(.L_x_5) ;  /* 0x00000d2000007945 */ /* 0x000fe20003800200 */
[----:B------:R-:W-:-:S11]  /*0620*/  PRMT R12, RZ, 0x7610, R12 ;  /* 0x00007610ff0c7816 */ /* 0x000fd6000000000c */
[----:B------:R-:W-:Y:S05]  /*0630*/  @!P0 BRA `(.L_x_6) ;  /* 0x0000000c003c8947 */ /* 0x000fea0003800000 */
[----:B------:R-:W1:Y:S01]  /*0640*/  S2R R11, SR_CgaCtaId ;  /* 0x00000000000b7919 */ /* 0x000e620000008800 */
[----:B------:R-:W3:Y:S01]  /*0650*/  LDCU UR4, c[0x0][0x3b0] ;  /* 0x00007600ff0477ac */ /* 0x000ee20008000800 */
[----:B--2---:R-:W2:Y:S01]  /*0660*/  LDC.64 R6, c[0x0][0x3a8] ;  /* 0x0000ea00ff067b82 */ /* 0x004ea20000000a00 */
[----:B------:R-:W-:Y:S01]  /*0670*/  MOV R10, 0x400 ;  /* 0x00000400000a7802 */ /* 0x000fe20000000f00 */
[----:B0-----:R-:W-:Y:S01]  /*0680*/  HFMA2 R14, -RZ, RZ, 0, 0 ;  /* 0x00000000ff0e7431 */ /* 0x001fe200000001ff */
[----:B------:R-:W0:Y:S01]  /*0690*/  LDCU.64 UR10, c[0x0][0x398] ;  /* 0x00007300ff0a77ac */ /* 0x000e220008000a00 */
[----:B------:R-:W-:Y:S01]  /*06a0*/  VIMNMX.U32 R12, PT, PT, R0, R3, !PT ;  /* 0x00000003000c7248 */ /* 0x000fe20007fe0000 */
[----:B---3--:R-:W-:Y:S02]  /*06b0*/  VIADD R9, R4, -UR4 ;  /* 0x8000000404097c36 */ /* 0x008fe40008000000 */
[----:B------:R-:W-:-:S03]  /*06c0*/  VIADD R8, R2, -UR4 ;  /* 0x8000000402087c36 */ /* 0x000fc60008000000 */
[C---:B0-----:R-:W-:Y:S02]  /*06d0*/  ISETP.GE.AND P0, PT, R9.reuse, UR11, PT ;  /* 0x0000000b09007c0c */ /* 0x041fe4000bf06270 */
[C---:B------:R-:W-:Y:S02]  /*06e0*/  ISETP.GE.AND P1, PT, R8.reuse, UR10, PT ;  /* 0x0000000a08007c0c */ /* 0x040fe4000bf26270 */
[----:B------:R-:W-:Y:S01]  /*06f0*/  ISETP.LT.OR P0, PT, R9, RZ, P0 ;  /* 0x000000ff0900720c */ /* 0x000fe20000701670 */
[C---:B------:R-:W-:Y:S01]  /*0700*/  IMAD R9, R8.reuse, UR11, R9 ;  /* 0x0000000b08097c24 */ /* 0x040fe2000f8e0209 */
[----:B------:R-:W-:Y:S01]  /*0710*/  ISETP.LT.OR P1, PT, R8, RZ, P1 ;  /* 0x000000ff0800720c */ /* 0x000fe20000f21670 */
[-C--:B--2---:R-:W-:Y:S01]  /*0720*/  IMAD R8, R4, R7.reuse, -UR4 ;  /* 0x8000000404087e24 */ /* 0x084fe2000f8e0207 */
[----:B-1----:R-:W-:Y:S01]  /*0730*/  LEA R10, R11, R10, 0x18 ;  /* 0x0000000a0b0a7211 */ /* 0x002fe200078ec0ff */
[----:B------:R-:W-:Y:S01]  /*0740*/  IMAD R11, R2, R7, -UR4 ;  /* 0x80000004020b7e24 */ /* 0x000fe2000f8e0207 */
[----:B------:R-:W-:-:S02]  /*0750*/  ISETP.GT.U32.OR P0, PT, R12, 0x23, P0 ;  /* 0x000000230c00780c */ /* 0x000fc40000704470 */
[C---:B------:R-:W-:Y:S01]  /*0760*/  LOP3.LUT R21, R6.reuse, 0x7, RZ, 0xc0, !PT ;  /* 0x0000000706157812 */ /* 0x040fe200078ec0ff */
[----:B------:R-:W-:Y:S01]  /*0770*/  IMAD R15, R3, 0x48, R10 ;  /* 0x00000048030f7824 */ /* 0x000fe200078e020a */
[----:B------:R-:W-:Y:S02]  /*0780*/  PLOP3.LUT P0, PT, P0, P1, PT, 0xf8, 0x8f ;  /* 0x00000000008f781c */ /* 0x000fe40000703f70 */
[----:B------:R-:W-:Y:S01]  /*0790*/  LOP3.LUT R22, R6, 0x3, RZ, 0xc0, !PT ;  /* 0x0000000306167812 */ /* 0x000fe200078ec0ff */
[----:B------:R-:W-:Y:S01]  /*07a0*/  IMAD R15, R0, 0x2, R15 ;  /* 0x00000002000f7824 */ /* 0x000fe200078e020f */
[----:B------:R-:W-:Y:S02]  /*07b0*/  LOP3.LUT R13, R6, 0x7ffffff8, RZ, 0xc0, !PT ;  /* 0x7ffffff8060d7812 */ /* 0x000fe400078ec0ff */
[----:B------:R-:W-:-:S07]  /*07c0*/  PRMT R12, RZ, 0x7610, R12 ;  /* 0x00007610ff0c7816 */ /* 0x000fce000000000c */
.L_x_16:
[----:B------:R-:W-:Y:S01]  /*07d0*/  BSSY.RECONVERGENT B1, `(.L_x_7) ;  /* 0x0000008000017945 */ /* 0x000fe20003800200 */
[----:B------:R-:W-:-:S03]  /*07e0*/  PRMT R6, RZ, 0x7610, R6 ;  /* 0x00007610ff067816 */ /* 0x000fc60000000006 */
[----:B0-----:R-:W-:Y:S05]  /*07f0*/  @P0 BRA `(.L_x_8) ;  /* 0x0000000000140947 */ /* 0x001fea0003800000 */
[----:B------:R-:W0:Y:S01]  /*0800*/  LDC.64 R6, c[0x0][0x380] ;  /* 0x0000e000ff067b82 */ /* 0x000e220000000a00 */
[----:B------:R-:W1:Y:S02]  /*0810*/  LDCU UR4, c[0x0][0x3a0] ;  /* 0x00007400ff0477ac */ /* 0x000e640008000800 */
[----:B-1----:R-:W-:-:S04]  /*0820*/  IMAD R17, R9, UR4, R14 ;  /* 0x0000000409117c24 */ /* 0x002fc8000f8e020e */
[----:B0-----:R-:W-:-:S06]  /*0830*/  IMAD.WIDE R6, R17, 0x2, R6 ;  /* 0x0000000211067825 */ /* 0x001fcc00078e0206 */
[----:B------:R0:W5:Y:S02]  /*0840*/  LDG.E.U16.CONSTANT R6, desc[UR6][R6.64] ;  /* 0x0000000606067981 */ /* 0x000164000c1e9500 */
.L_x_8:
[----:B------:R-:W-:Y:S05]  /*0850*/  BSYNC.RECONVERGENT B1 ;  /* 0x0000000000017941 */ /* 0x000fea0003800200 */
.L_x_7:
[----:B------:R-:W1:Y:S01]  /*0860*/  LDCU UR4, c[0x0][0x3a8] ;  /* 0x00007500ff0477ac */ /* 0x000e620008000800 */
[----:B-----5:R2:W-:Y:S01]  /*0870*/  STS.U16 [R15], R6 ;  /* 0x000000060f007388 */ /* 0x0205e20000000400 */
[----:B-1----:R-:W-:Y:S01]  /*0880*/  UISETP.GE.AND UP0, UPT, UR4, 0x1, UPT ;  /* 0x000000010400788c */ /* 0x002fe2000bf06270 */
[----:B------:R-:W-:Y:S08]  /*0890*/  BAR.SYNC.DEFER_BLOCKING 0x0 ;  /* 0x0000000000007b1d */ /* 0x000ff00000010000 */
[----:B--2---:R-:W-:Y:S05]  /*08a0*/  BRA.U !UP0, `(.L_x_9) ;  /* 0x00000009088c7547 */ /* 0x004fea000b800000 */
[----:B------:R-:W-:-:S07]  /*08b0*/  IMAD.MOV.U32 R6, RZ, RZ, RZ ;  /* 0x000000ffff067224 */ /* 0x000fce00078e00ff */
.L_x_15:
[----:B------:R-:W1:Y:S01]  /*08c0*/  S2R R16, SR_CgaCtaId ;  /* 0x0000000000107919 */ /* 0x000e620000008800 */
[----:B------:R-:W2:Y:S01]  /*08d0*/  LDCU.64 UR4, c[0x0][0x3a8] ;  /* 0x00007500ff0477ac */ /* 0x000ea20008000a00 */
[----:B0-----:R-:W-:Y:S01]  /*08e0*/  MOV R7, 0x400 ;  /* 0x0000040000077802 */ /* 0x001fe20000000f00 */
[----:B------:R-:W-:Y:S01]  /*08f0*/  IMAD.MOV.U32 R17, RZ, RZ, RZ ;  /* 0x000000ffff117224 */ /* 0x000fe200078e00ff */
[----:B------:R-:W0:Y:S03]  /*0900*/  LDCU UR9, c[0x0][0x398] ;  /* 0x00007300ff0977ac */ /* 0x000e260008000800 */
[----:B------:R-:W-:Y:S01]  /*0910*/  VIADD R7, R7, 0xa20 ;  /* 0x00000a2007077836 */ /* 0x000fe20000000000 */
[----:B--2---:R-:W-:Y:S01]  /*0920*/  UISETP.GE.U32.AND UP0, UPT, UR4, 0x8, UPT ;  /* 0x000000080400788c */ /* 0x004fe2000bf06070 */
[----:B------:R-:W-:-:S03]  /*0930*/  IMAD R19, R3, UR5, R6 ;  /* 0x0000000503137c24 */ /* 0x000fc6000f8e0206 */
[----:B-1----:R-:W-:Y:S01]  /*0940*/  LEA R7, R16, R7, 0x18 ;  /* 0x0000000710077211 */ /* 0x002fe200078ec0ff */
[----:B------:R-:W-:-:S04]  /*0950*/  IMAD.IADD R16, R11, 0x1, R6 ;  /* 0x000000010b107824 */ /* 0x000fc800078e0206 */
[----:B------:R-:W-:Y:S01]  /*0960*/  IMAD R7, R14, 0x12, R7 ;  /* 0x000000120e077824 */ /* 0x000fe200078e0207 */
[----:B0-----:R-:W-:-:S03]  /*0970*/  ISETP.GE.AND P1, PT, R16, UR9, PT ;  /* 0x0000000910007c0c */ /* 0x001fc6000bf26270 */
[----:B------:R-:W-:Y:S01]  /*0980*/  IMAD R7, R6, 0x6, R7 ;  /* 0x0000000606077824 */ /* 0x000fe200078e0207 */
[----:B------:R-:W-:Y:S01]  /*0990*/  ISETP.GT.AND P1, PT, R16, -0x1, !P1 ;  /* 0xffffffff1000780c */ /* 0x000fe20004f24270 */
[----:B------:R-:W-:Y:S02]  /*09a0*/  VIADD R6, R6, 0x1 ;  /* 0x0000000106067836 */ /* 0x000fe40000000000 */
[----:B------:R-:W-:-:S03]  /*09b0*/  IMAD R16, R19, 0x48, R10 ;  /* 0x0000004813107824 */ /* 0x000fc600078e020a */
[----:B------:R-:W-:Y:S01]  /*09c0*/  ISETP.NE.AND P4, PT, R6, UR4, PT ;  /* 0x0000000406007c0c */ /* 0x000fe2000bf85270 */
[----:B------:R-:W-:-:S12]  /*09d0*/  BRA.U !UP0, `(.L_x_10) ;  /* 0x0000000508107547 */ /* 0x000fd8000b800000 */
[----:B------:R-:W-:Y:S01]  /*09e0*/  IMAD.MOV.U32 R17, RZ, RZ, RZ ;  /* 0x000000ffff117224 */ /* 0x000fe200078e00ff */
[----:B------:R-:W0:Y:S01]  /*09f0*/  LDCU UR9, c[0x0][0x39c] ;  /* 0x00007380ff0977ac */ /* 0x000e220008000800 */
[----:B------:R-:W1:Y:S01]  /*0a00*/  LDCU UR4, c[0x0][0x3ac] ;  /* 0x00007580ff0477ac */ /* 0x000e620008000800 */
[----:B------:R-:W-:-:S04]  /*0a10*/  NOP ;  /* 0x0000000000007918 */ /* 0x000fc80000000000 */
.L_x_11:
[----:B------:R-:W-:Y:S01]  /*0a20*/  IADD3 R18, PT, PT, R8, R17, RZ ;  /* 0x0000001108127210 */ /* 0x000fe20007ffe0ff */
[----:B-1----:R-:W-:Y:S01]  /*0a30*/  UMOV UR5, UR4 ;  /* 0x0000000400057c82 */ /* 0x002fe20008000000 */
[----:B------:R-:W-:Y:S02]  /*0a40*/  IMAD R20, R17, 0x2, R7 ;  /* 0x0000000211147824 */ /* 0x000fe400078e0207 */
[----:B0-----:R-:W-:Y:S01]  /*0a50*/  ISETP.GE.AND P2, PT, R18, UR9, PT ;  /* 0x0000000912007c0c */ /* 0x001fe2000bf46270 */
[----:B------:R-:W-:Y:S02]  /*0a60*/  IMAD R19, R0, UR5, R17 ;  /* 0x0000000500137c24 */ /* 0x000fe4000f8e0211 */
[C---:B------:R-:W-:Y:S01]  /*0a70*/  VIADD R25, R18.reuse, 0x1 ;  /* 0x0000000112197836 */ /* 0x040fe20000000000 */
[----:B------:R-:W-:Y:S01]  /*0a80*/  ISETP.GT.AND P2, PT, R18, -0x1, !P2 ;  /* 0xffffffff1200780c */ /* 0x000fe20005744270 */
[----:B------:R-:W-:Y:S02]  /*0a90*/  IMAD R19, R19, 0x2, R16 ;  /* 0x0000000213137824 */ /* 0x000fe400078e0210 */
[----:B------:R-:W-:Y:S01]  /*0aa0*/  VIADD R17, R17, 0x8 ;  /* 0x0000000811117836 */ /* 0x000fe20000000000 */
[----:B------:R-:W-:-:S02]  /*0ab0*/  PLOP3.LUT P3, PT, P2, P1, PT, 0x80, 0x8 ;  /* 0x000000000008781c */ /* 0x000fc40001763070 */
[----:B------:R-:W-:-:S04]  /*0ac0*/  ISETP.GE.AND P2, PT, R25, UR9, PT ;  /* 0x0000000919007c0c */ /* 0x000fc8000bf46270 */
[----:B------:R-:W-:-:S04]  /*0ad0*/  ISETP.GT.AND P2, PT, R25, -0x1, !P2 ;  /* 0xffffffff1900780c */ /* 0x000fc80005744270 */
[----:B------:R-:W-:-:S03]  /*0ae0*/  PLOP3.LUT P2, PT, P2, P1, PT, 0x80, 0x8 ;  /* 0x000000000008781c */ /* 0x000fc60001743070 */
[----:B------:R-:W-:Y:S04]  /*0af0*/  @P3 LDS.U16 R23, [R19] ;  /* 0x0000000013173984 */ /* 0x000fe80000000400 */
[----:B------:R-:W0:Y:S06]  /*0b00*/  @P3 LDS.U16 R24, [R20] ;  /* 0x0000000014183984 */ /* 0x000e2c0000000400 */
[----:B------:R-:W-:Y:S04]  /*0b10*/  @P2 LDS.U16 R25, [R19+0x2] ;  /* 0x0000020013192984 */ /* 0x000fe80000000400 */
[----:B------:R-:W1:Y:S01]  /*0b20*/  @P2 LDS.U16 R26, [R20+0x2] ;  /* 0x00000200141a2984 */ /* 0x000e620000000400 */
[----:B0-----:R-:W-:-:S02]  /*0b30*/  @P3 HFMA2 R12, R23.H0_H0, R24.H0_H0, R12.H0_H0 ;  /* 0x20000018170c3231 */ /* 0x001fc4000004080c */
[----:B------:R-:W-:-:S05]  /*0b40*/  VIADD R23, R18, 0x2 ;  /* 0x0000000212177836 */ /* 0x000fca0000000000 */
[----:B------:R-:W-:-:S04]  /*0b50*/  ISETP.GE.AND P3, PT, R23, UR9, PT ;  /* 0x0000000917007c0c */ /* 0x000fc8000bf66270 */
[----:B------:R-:W-:Y:S01]  /*0b60*/  ISETP.GT.AND P3, PT, R23, -0x1, !P3 ;  /* 0xffffffff1700780c */ /* 0x000fe20005f64270 */
[----:B-1----:R-:W-:Y:S02]  /*0b70*/  @P2 HFMA2 R12, R25.H0_H0, R26.H0_H0, R12.H0_H0 ;  /* 0x2000001a190c2231 */ /* 0x002fe4000004080c */
[----:B------:R-:W-:Y:S01]  /*0b80*/  VIADD R25, R18, 0x3 ;  /* 0x0000000312197836 */ /* 0x000fe20000000000 */
[----:B------:R-:W-:-:S04]  /*0b90*/  PLOP3.LUT P3, PT, P3, P1, PT, 0x80, 0x8 ;  /* 0x000000000008781c */ /* 0x000fc80001f63070 */
[----:B------:R-:W-:-:S04]  /*0ba0*/  ISETP.GE.AND P2, PT, R25, UR9, PT ;  /* 0x0000000919007c0c */ /* 0x000fc8000bf46270 */
[----:B------:R-:W-:-:S04]  /*0bb0*/  ISETP.GT.AND P2, PT, R25, -0x1, !P2 ;  /* 0xffffffff1900780c */ /* 0x000fc80005744270 */
[----:B------:R-:W-:Y:S01]  /*0bc0*/  PLOP3.LUT P2, PT, P2, P1, PT, 0x80, 0x8 ;  /* 0x000000000008781c */ /* 0x000fe20001743070 */
[----:B------:R-:W-:Y:S04]  /*0bd0*/  @P3 LDS.U16 R23, [R19+0x4] ;  /* 0x0000040013173984 */ /* 0x000fe80000000400 */
[----:B------:R-:W0:Y:S08]  /*0be0*/  @P3 LDS.U16 R24, [R20+0x4] ;  /* 0x0000040014183984 */ /* 0x000e300000000400 */
        /* <DEDUP_REMOVED lines=10> */
[----:B------:R-:W-:Y:S02]  /*0c90*/  ISETP.GT.AND P5, PT, R25, -0x1, !P5 ;  /* 0xffffffff1900780c */ /* 0x000fe40006fa4270 */
[C---:B------:R-:W-:Y:S01]  /*0ca0*/  IADD3 R25, PT, PT, R18.reuse, 0x6, RZ ;  /* 0x0000000612197810 */ /* 0x040fe20007ffe0ff */
[----:B------:R-:W-:Y:S01]  /*0cb0*/  VIADD R18, R18, 0x7 ;  /* 0x0000000712127836 */ /* 0x000fe20000000000 */
[----:B------:R-:W-:Y:S01]  /*0cc0*/  PLOP3.LUT P5, PT, P5, P1, PT, 0x80, 0x8 ;  /* 0x000000000008781c */ /* 0x000fe20002fa3070 */
[----:B------:R-:W-:Y:S01]  /*0cd0*/  @P3 LDS.U16 R23, [R19+0x8] ;  /* 0x0000080013173984 */ /* 0x000fe20000000400 */
[C---:B------:R-:W-:Y:S02]  /*0ce0*/  ISETP.GE.AND P2, PT, R25.reuse, UR9, PT ;  /* 0x0000000919007c0c */ /* 0x040fe4000bf46270 */
[----:B------:R-:W-:Y:S01]  /*0cf0*/  ISETP.GE.AND P6, PT, R18, UR9, PT ;  /* 0x0000000912007c0c */ /* 0x000fe2000bfc6270 */
[----:B------:R-:W0:Y:S01]  /*0d00*/  @P3 LDS.U16 R24, [R20+0x8] ;  /* 0x0000080014183984 */ /* 0x000e220000000400 */
[----:B------:R-:W-:-:S02]  /*0d10*/  ISETP.GT.AND P2, PT, R25, -0x1, !P2 ;  /* 0xffffffff1900780c */ /* 0x000fc40005744270 */
[----:B------:R-:W-:Y:S02]  /*0d20*/  ISETP.GT.AND P6, PT, R18, -0x1, !P6 ;  /* 0xffffffff1200780c */ /* 0x000fe400077c4270 */
[----:B------:R-:W-:Y:S02]  /*0d30*/  PLOP3.LUT P2, PT, P2, P1, PT, 0x80, 0x8 ;  /* 0x000000000008781c */ /* 0x000fe40001743070 */
[----:B------:R-:W-:Y:S01]  /*0d40*/  PLOP3.LUT P6, PT, P6, P1, PT, 0x80, 0x8 ;  /* 0x000000000008781c */ /* 0x000fe200037c3070 */
[----:B------:R-:W-:Y:S10]  /*0d50*/  @P5 LDS.U16 R18, [R20+0xa] ;  /* 0x00000a0014125984 */ /* 0x000ff40000000400 */
[----:B------:R-:W-:Y:S04]  /*0d60*/  @P2 LDS.U16 R25, [R19+0xc] ;  /* 0x00000c0013192984 */ /* 0x000fe80000000400 */
[----:B------:R-:W-:Y:S04]  /*0d70*/  @P6 LDS.U16 R27, [R19+0xe] ;  /* 0x00000e00131b6984 */ /* 0x000fe80000000400 */
[----:B------:R-:W-:Y:S01]  /*0d80*/  @P6 LDS.U16 R26, [R20+0xe] ;  /* 0x00000e00141a6984 */ /* 0x000fe20000000400 */
[----:B0-----:R-:W-:Y:S01]  /*0d90*/  @P3 HFMA2 R12, R23.H0_H0, R24.H0_H0, R12.H0_H0 ;  /* 0x20000018170c3231 */ /* 0x001fe2000004080c */
[----:B------:R-:W-:-:S02]  /*0da0*/  ISETP.NE.AND P3, PT, R17, R13, PT ;  /* 0x0000000d1100720c */ /* 0x000fc40003f65270 */
[----:B------:R-:W0:Y:S04]  /*0db0*/  @P5 LDS.U16 R23, [R19+0xa] ;  /* 0x00000a0013175984 */ /* 0x000e280000000400 */
[----:B------:R-:W1:Y:S01]  /*0dc0*/  @P2 LDS.U16 R24, [R20+0xc] ;  /* 0x00000c0014182984 */ /* 0x000e620000000400 */
[----:B0-----:R-:W-:-:S04]  /*0dd0*/  @P5 HFMA2 R12, R23.H0_H0, R18.H0_H0, R12.H0_H0 ;  /* 0x20000012170c5231 */ /* 0x001fc8000004080c */
[----:B-1----:R-:W-:-:S04]  /*0de0*/  @P2 HFMA2 R12, R25.H0_H0, R24.H0_H0, R12.H0_H0 ;  /* 0x20000018190c2231 */ /* 0x002fc8000004080c */
[----:B------:R-:W-:Y:S01]  /*0df0*/  @P6 HFMA2 R12, R27.H0_H0, R26.H0_H0, R12.H0_H0 ;  /* 0x2000001a1b0c6231 */ /* 0x000fe2000004080c */
[----:B------:R-:W-:Y:S06]  /*0e00*/  @P3 BRA `(.L_x_11) ;  /* 0xfffffffc00043947 */ /* 0x000fec000383ffff */
[----:B------:R-:W-:-:S07]  /*0e10*/  IMAD.MOV.U32 R17, RZ, RZ, R13 ;  /* 0x000000ffff117224 */ /* 0x000fce00078e000d */
.L_x_10:
[----:B------:R-:W-:-:S13]  /*0e20*/  ISETP.NE.AND P2, PT, R21, RZ, PT ;  /* 0x000000ff1500720c */ /* 0x000fda0003f45270 */
[----:B------:R-:W-:Y:S05]  /*0e30*/  @!P2 BRA `(.L_x_12) ;  /* 0x000000040024a947 */ /* 0x000fea0003800000 */
[----:B------:R-:W-:Y:S01]  /*0e40*/  VIADD R18, R21, 0xffffffff ;  /* 0xffffffff15127836 */ /* 0x000fe20000000000 */
[----:B------:R-:W-:-:S04]  /*0e50*/  ISETP.NE.AND P6, PT, R22, RZ, PT ;  /* 0x000000ff1600720c */ /* 0x000fc80003fc5270 */
[----:B------:R-:W-:-:S13]  /*0e60*/  ISETP.GE.U32.AND P2, PT, R18, 0x3, PT ;  /* 0x000000031200780c */ /* 0x000fda0003f46070 */
[----:B------:R-:W-:Y:S05]  /*0e70*/  @!P2 BRA `(.L_x_13) ;  /* 0x000000000084a947 */ /* 0x000fea0003800000 */
[----:B------:R-:W0:Y:S01]  /*0e80*/  LDCU UR4, c[0x0][0x39c] ;  /* 0x00007380ff0477ac */ /* 0x000e220008000800 */
[--C-:B------:R-:W-:Y:S02]  /*0e90*/  IMAD.IADD R25, R8, 0x1, R17.reuse ;  /* 0x0000000108197824 */ /* 0x100fe400078e0211 */
[----:B------:R-:W-:-:S03]  /*0ea0*/  IMAD R19, R0, UR5, R17 ;  /* 0x0000000500137c24 */ /* 0x000fc6000f8e0211 */
[----:B------:R-:W-:Y:S01]  /*0eb0*/  IADD3 R24, PT, PT, R25, 0x1, RZ ;  /* 0x0000000119187810 */ /* 0x000fe20007ffe0ff */
[----:B------:R-:W-:Y:S02]  /*0ec0*/  IMAD R18, R19, 0x2, R16 ;  /* 0x0000000213127824 */ /* 0x000fe400078e0210 */
[C---:B------:R-:W-:Y:S02]  /*0ed0*/  IMAD R19, R17.reuse, 0x2, R7 ;  /* 0x0000000211137824 */ /* 0x040fe400078e0207 */
[----:B------:R-:W-:Y:S01]  /*0ee0*/  VIADD R17, R17, 0x4 ;  /* 0x0000000411117836 */ /* 0x000fe20000000000 */
[C---:B0-----:R-:W-:Y:S02]  /*0ef0*/  ISETP.GE.AND P5, PT, R25.reuse, UR4, PT ;  /* 0x0000000419007c0c */ /* 0x041fe4000bfa6270 */
[----:B------:R-:W-:Y:S02]  /*0f00*/  ISETP.GE.AND P2, PT, R24, UR4, PT ;  /* 0x0000000418007c0c */ /* 0x000fe4000bf46270 */
[----:B------:R-:W-:-:S02]  /*0f10*/  ISETP.GT.AND P5, PT, R25, -0x1, !P5 ;  /* 0xffffffff1900780c */ /* 0x000fc40006fa4270 */
[----:B------:R-:W-:Y:S01]  /*0f20*/  ISETP.GT.AND P2, PT, R24, -0x1, !P2 ;  /* 0xffffffff1800780c */ /* 0x000fe20005744270 */
[C---:B------:R-:W-:Y:S01]  /*0f30*/  VIADD R24, R25.reuse, 0x2 ;  /* 0x0000000219187836 */ /* 0x040fe20000000000 */
[----:B------:R-:W-:Y:S01]  /*0f40*/  PLOP3.LUT P5, PT, P5, P1, PT, 0x80, 0x8 ;  /* 0x000000000008781c */ /* 0x000fe20002fa3070 */
[----:B------:R-:W-:Y:S01]  /*0f50*/  VIADD R25, R25, 0x3 ;  /* 0x0000000319197836 */ /* 0x000fe20000000000 */
[----:B------:R-:W-:Y:S02]  /*0f60*/  PLOP3.LUT P2, PT, P2, P1, PT, 0x80, 0x8 ;  /* 0x000000000008781c */ /* 0x000fe40001743070 */
[----:B------:R-:W-:-:S04]  /*0f70*/  ISETP.GE.AND P3, PT, R24, UR4, PT ;  /* 0x0000000418007c0c */ /* 0x000fc8000bf66270 */
[----:B------:R-:W-:-:S04]  /*0f80*/  ISETP.GT.AND P3, PT, R24, -0x1, !P3 ;  /* 0xffffffff1800780c */ /* 0x000fc80005f64270 */
[----:B------:R-:W-:Y:S01]  /*0f90*/  PLOP3.LUT P3, PT, P3, P1, PT, 0x80, 0x8 ;  /* 0x000000000008781c */ /* 0x000fe20001f63070 */
[----:B------:R-:W-:Y:S04]  /*0fa0*/  @P5 LDS.U16 R23, [R18] ;  /* 0x0000000012175984 */ /* 0x000fe80000000400 */
[----:B------:R-:W0:Y:S08]  /*0fb0*/  @P5 LDS.U16 R20, [R19] ;  /* 0x0000000013145984 */ /* 0x000e300000000400 */
[----:B------:R-:W-:Y:S01]  /*0fc0*/  @P3 LDS.U16 R24, [R19+0x4] ;  /* 0x0000040013183984 */ /* 0x000fe20000000400 */
[----:B0-----:R-:W-:Y:S01]  /*0fd0*/  @P5 HFMA2 R12, R23.H0_H0, R20.H0_H0, R12.H0_H0 ;  /* 0x20000014170c5231 */ /* 0x001fe2000004080c */
[----:B------:R-:W-:-:S02]  /*0fe0*/  ISETP.GE.AND P5, PT, R25, UR4, PT ;  /* 0x0000000419007c0c */ /* 0x000fc4000bfa6270 */
[----:B------:R-:W-:Y:S02]  /*0ff0*/  @P2 LDS.U16 R23, [R18+0x2] ;  /* 0x0000020012172984 */ /* 0x000fe40000000400 */
[----:B------:R-:W-:Y:S02]  /*1000*/  ISETP.GT.AND P5, PT, R25, -0x1, !P5 ;  /* 0xffffffff1900780c */ /* 0x000fe40006fa4270 */
[----:B------:R-:W0:Y:S02]  /*1010*/  @P2 LDS.U16 R20, [R19+0x2] ;  /* 0x0000020013142984 */ /* 0x000e240000000400 */
[----:B------:R-:W-:Y:S02]  /*1020*/  PLOP3.LUT P5, PT, P5, P1, PT, 0x80, 0x8 ;  /* 0x000000000008781c */ /* 0x000fe40002fa3070 */
[----:B------:R-:W1:Y:S11]  /*1030*/  @P3 LDS.U16 R25, [R18+0x4] ;  /* 0x0000040012193984 */ /* 0x000e760000000400 */
[----:B------:R-:W-:Y:S04]  /*1040*/  @P5 LDS.U16 R27, [R18+0x6] ;  /* 0x00000600121b5984 */ /* 0x000fe80000000400 */
[----:B------:R-:W2:Y:S01]  /*1050*/  @P5 LDS.U16 R26, [R19+0x6] ;  /* 0x00000600131a5984 */ /* 0x000ea20000000400 */
[----:B0-----:R-:W-:-:S04]  /*1060*/  @P2 HFMA2 R12, R23.H0_H0, R20.H0_H0, R12.H0_H0 ;  /* 0x20000014170c2231 */ /* 0x001fc8000004080c */
[----:B-1----:R-:W-:-:S04]  /*1070*/  @P3 HFMA2 R12, R25.H0_H0, R24.H0_H0, R12.H0_H0 ;  /* 0x20000018190c3231 */ /* 0x002fc8000004080c */
[----:B--2---:R-:W-:-:S07]  /*1080*/  @P5 HFMA2 R12, R27.H0_H0, R26.H0_H0, R12.H0_H0 ;  /* 0x2000001a1b0c5231 */ /* 0x004fce000004080c */
.L_x_13:
[----:B------:R-:W-:Y:S05]  /*1090*/  @!P6 BRA `(.L_x_12) ;  /* 0x00000000008ce947 */ /* 0x000fea0003800000 */
[----:B------:R-:W-:Y:S01]  /*10a0*/  ISETP.NE.AND P2, PT, R22, 0x1, PT ;  /* 0x000000011600780c */ /* 0x000fe20003f45270 */
[----:B------:R-:W0:Y:S01]  /*10b0*/  LDCU UR9, c[0x0][0x3a8] ;  /* 0x00007500ff0977ac */ /* 0x000e220008000800 */
[----:B------:R-:W1:Y:S11]  /*10c0*/  LDCU UR10, c[0x0][0x39c] ;  /* 0x00007380ff0a77ac */ /* 0x000e760008000800 */
[----:B------:R-:W-:Y:S05]  /*10d0*/  @!P2 BRA `(.L_x_14) ;  /* 0x00000000004ca947 */ /* 0x000fea0003800000 */
[----:B------:R-:W2:Y:S01]  /*10e0*/  LDCU UR4, c[0x0][0x39c] ;  /* 0x00007380ff0477ac */ /* 0x000ea20008000800 */
[----:B------:R-:W-:Y:S02]  /*10f0*/  IMAD.IADD R19, R8, 0x1, R17 ;  /* 0x0000000108137824 */ /* 0x000fe400078e0211 */
[----:B------:R-:W-:Y:S02]  /*1100*/  IMAD R25, R17, 0x2, R7 ;  /* 0x0000000211197824 */ /* 0x000fe400078e0207 */
[C---:B------:R-:W-:Y:S01]  /*1110*/  VIADD R18, R19.reuse, 0x1 ;  /* 0x0000000113127836 */ /* 0x040fe20000000000 */
[----:B--2---:R-:W-:-:S04]  /*1120*/  ISETP.GE.AND P2, PT, R19, UR4, PT ;  /* 0x0000000413007c0c */ /* 0x004fc8000bf46270 */
[----:B------:R-:W-:Y:S02]  /*1130*/  ISETP.GE.AND P3, PT, R18, UR4, PT ;  /* 0x0000000412007c0c */ /* 0x000fe4000bf66270 */
[----:B------:R-:W-:Y:S01]  /*1140*/  ISETP.GT.AND P2, PT, R19, -0x1, !P2 ;  /* 0xffffffff1300780c */ /* 0x000fe20005744270 */
[----:B------:R-:W-:Y:S01]  /*1150*/  IMAD R19, R0, UR5, R17 ;  /* 0x0000000500137c24 */ /* 0x000fe2000f8e0211 */
[----:B------:R-:W-:Y:S02]  /*1160*/  ISETP.GT.AND P3, PT, R18, -0x1, !P3 ;  /* 0xffffffff1200780c */ /* 0x000fe40005f64270 */
[----:B------:R-:W-:Y:S01]  /*1170*/  PLOP3.LUT P2, PT, P2, P1, PT, 0x80, 0x8 ;  /* 0x000000000008781c */ /* 0x000fe20001743070 */
[----:B------:R-:W-:Y:S01]  /*1180*/  IMAD R24, R19, 0x2, R16 ;  /* 0x0000000213187824 */ /* 0x000fe200078e0210 */
[----:B------:R-:W-:Y:S02]  /*1190*/  PLOP3.LUT P3, PT, P3, P1, PT, 0x80, 0x8 ;  /* 0x000000000008781c */ /* 0x000fe40001f63070 */
[----:B------:R-:W-:-:S09]  /*11a0*/  IADD3 R17, PT, PT, R17, 0x2, RZ ;  /* 0x0000000211117810 */ /* 0x000fd20007ffe0ff */
[----:B------:R-:W-:Y:S04]  /*11b0*/  @P2 LDS.U16 R19, [R24] ;  /* 0x0000000018132984 */ /* 0x000fe80000000400 */
[----:B------:R-:W2:Y:S04]  /*11c0*/  @P2 LDS.U16 R18, [R25] ;  /* 0x0000000019122984 */ /* 0x000ea80000000400 */
[----:B------:R-:W-:Y:S04]  /*11d0*/  @P3 LDS.U16 R23, [R24+0x2] ;  /* 0x0000020018173984 */ /* 0x000fe80000000400 */
[----:B------:R-:W3:Y:S01]  /*11e0*/  @P3 LDS.U16 R20, [R25+0x2] ;  /* 0x0000020019143984 */ /* 0x000ee20000000400 */
[----:B--2---:R-:W-:-:S04]  /*11f0*/  @P2 HFMA2 R12, R19.H0_H0, R18.H0_H0, R12.H0_H0 ;  /* 0x20000012130c2231 */ /* 0x004fc8000004080c */
[----:B---3--:R-:W-:-:S07]  /*1200*/  @P3 HFMA2 R12, R23.H0_H0, R20.H0_H0, R12.H0_H0 ;  /* 0x20000014170c3231 */ /* 0x008fce000004080c */
.L_x_14:
[----:B------:R-:W-:Y:S01]  /*1210*/  IMAD.IADD R18, R8, 0x1, R17 ;  /* 0x0000000108127824 */ /* 0x000fe200078e0211 */
[----:B0-----:R-:W-:-:S04]  /*1220*/  ULOP3.LUT UP0, URZ, UR9, 0x1, URZ, 0xc0, !UPT ;  /* 0x0000000109ff7892 */ /* 0x001fc8000f80c0ff */
[C---:B-1----:R-:W-:Y:S02]  /*1230*/  ISETP.GE.AND P2, PT, R18.reuse, UR10, PT ;  /* 0x0000000a12007c0c */ /* 0x042fe4000bf46270 */
[----:B------:R-:W-:Y:S02]  /*1240*/  PLOP3.LUT P3, PT, PT, PT, UP0, 0x80, 0x8 ;  /* 0x000000000008781c */ /* 0x000fe40003f6f008 */
[----:B------:R-:W-:-:S04]  /*1250*/  ISETP.GT.AND P2, PT, R18, -0x1, !P2 ;  /* 0xffffffff1200780c */ /* 0x000fc80005744270 */
[----:B------:R-:W-:-:S13]  /*1260*/  PLOP3.LUT P2, PT, P1, P2, P3, 0x7f, 0x0 ;  /* 0x000000000000781c */ /* 0x000fda0000f44f37 */
[----:B------:R-:W-:Y:S02]  /*1270*/  @!P2 IMAD R19, R0, UR5, R17 ;  /* 0x000000050013ac24 */ /* 0x000fe4000f8e0211 */
[----:B------:R-:W-:Y:S02]  /*1280*/  @!P2 IMAD R7, R17, 0x2, R7 ;  /* 0x000000021107a824 */ /* 0x000fe400078e0207 */
[----:B------:R-:W-:-:S04]  /*1290*/  @!P2 IMAD R19, R19, 0x2, R16 ;  /* 0x000000021313a824 */ /* 0x000fc800078e0210 */
[----:B------:R-:W-:Y:S04]  /*12a0*/  @!P2 LDS.U16 R7, [R7] ;  /* 0x000000000707a984 */ /* 0x000fe80000000400 */
[----:B------:R-:W0:Y:S02]  /*12b0*/  @!P2 LDS.U16 R19, [R19] ;  /* 0x000000001313a984 */ /* 0x000e240000000400 */
[----:B0-----:R-:W-:-:S07]  /*12c0*/  @!P2 HFMA2 R12, R19.H0_H0, R7.H0_H0, R12.H0_H0 ;  /* 0x20000007130ca231 */ /* 0x001fce000004080c */
.L_x_12:
[----:B------:R-:W-:Y:S05]  /*12d0*/  @P4 BRA `(.L_x_15) ;  /* 0xfffffff400784947 */ /* 0x000fea000383ffff */
.L_x_9:
[----:B------:R-:W1:Y:S01]  /*12e0*/  LDCU UR4, c[0x0][0x3a0] ;  /* 0x00007400ff0477ac */ /* 0x000e620008000800 */
[----:B------:R-:W-:Y:S01]  /*12f0*/  VIADD R14, R14, 0x1 ;  /* 0x000000010e0e7836 */ /* 0x000fe20000000000 */
[----:B------:R-:W-:Y:S04]  /*1300*/  BAR.SYNC.DEFER_BLOCKING 0x0 ;  /* 0x0000000000007b1d */ /* 0x000fe80000010000 */
[----:B-1----:R-:W-:-:S13]  /*1310*/  ISETP.NE.AND P1, PT, R14, UR4, PT ;  /* 0x000000040e007c0c */ /* 0x002fda000bf25270 */
[----:B------:R-:W-:Y:S05]  /*1320*/  @P1 BRA `(.L_x_16) ;  /* 0xfffffff400281947 */ /* 0x000fea000383ffff */
.L_x_6:
[----:B------:R-:W-:Y:S05]  /*1330*/  BSYNC.RECONVERGENT B0 ;  /* 0x0000000000007941 */ /* 0x000fea0003800200 */
.L_x_5:
[----:B------:R-:W1:Y:S01]  /*1340*/  LDC R0, c[0x0][0x3a4] ;  /* 0x0000e900ff007b82 */ /* 0x000e620000000800 */
[----:B------:R-:W-:-:S04]  /*1350*/  IMAD R5, R2, R5, R2 ;  /* 0x0000000502057224 */ /* 0x000fc800078e0202 */
[----:B------:R-:W-:-:S03]  /*1360*/  IMAD.IADD R5, R4, 0x1, R5 ;  /* 0x0000000104057824 */ /* 0x000fc600078e0205 */
[----:B0-2---:R-:W0:Y:S01]  /*1370*/  LDC.64 R6, c[0x0][0x390] ;  /* 0x0000e400ff067b82 */ /* 0x005e220000000a00 */
[----:B-1----:R-:W-:-:S04]  /*1380*/  IMAD R3, R5, R0, UR8 ;  /* 0x0000000805037e24 */ /* 0x002fc8000f8e0200 */
[----:B0-----:R-:W-:-:S05]  /*1390*/  IMAD.WIDE R2, R3, 0x2, R6 ;  /* 0x0000000203027825 */ /* 0x001fca00078e0206 */
[----:B------:R-:W-:Y:S01]  /*13a0*/  STG.E.U16 desc[UR6][R2.64], R12 ;  /* 0x0000000c02007986 */ /* 0x000fe2000c101506 */
[----:B------:R-:W-:Y:S05]  /*13b0*/  EXIT ;  /* 0x000000000000794d */ /* 0x000fea0003800000 */
.L_x_17:
[----:B------:R-:W-:-:S00]  /*13c0*/  BRA `(.L_x_17) ;  /* 0xfffffffc00fc7947 */ /* 0x000fc0000383ffff */
[----:B------:R-:W-:-:S00]  /*13d0*/  NOP ;  /* 0x0000000000007918 */ /* 0x000fc00000000000 */
        /* <DEDUP_REMOVED lines=10> */
.L_x_18:


//--------------------- .nv.shared._Z13conv2d_kernelPK6__halfS1_PS_iiiiiii --------------------------
	.section	.nv.shared._Z13conv2d_kernelPK6__halfS1_PS_iiiiiii,"aw",@nobits
	.sectionflags	@""
	.align	2
.nv.shared._Z13conv2d_kernelPK6__halfS1_PS_iiiiiii:
	.zero		4768


//--------------------- .nv.shared.reserved.0     --------------------------
	.section	.nv.shared.reserved.0,"aw",@nobits
	.weak		__nv_reservedSMEM_offset_0_alias
	.size		__nv_reservedSMEM_offset_0_alias, 0, 64
	.other		__nv_reservedSMEM_offset_0_alias,@"STO_CUDA_RESERVED_SHARED STV_DEFAULT"
__nv_reservedSMEM_offset_0_alias:
	.zero		0
	.zero		64


//--------------------- .nv.constant0._Z13conv2d_kernelPK6__halfS1_PS_iiiiiii --------------------------
	.section	.nv.constant0._Z13conv2d_kernelPK6__halfS1_PS_iiiiiii,"a",@progbits
	.sectionflags	@""
	.align	4
.nv.constant0._Z13conv2d_kernelPK6__halfS1_PS_iiiiiii:
	.zero		948


//--------------------- SYMBOLS --------------------------

	.type		.nv.reservedSmem.offset0,@object
	.size		.nv.reservedSmem.offset0,0x4
	.type		.nv.reservedSmem.cap,@object
	.size		.nv.reservedSmem.cap,0x4
